	.headerflags	@"EF_CUDA_TEXMODE_UNIFIED EF_CUDA_64BIT_ADDRESS EF_CUDA_ACCELERATORS EF_CUDA_SM90 EF_CUDA_VIRTUAL_SM(EF_CUDA_SM90)"
	.elftype	@"ET_EXEC"


//--------------------- .nv.info                  --------------------------
	.section	.nv.info,"",@"SHT_CUDA_INFO"
	.align	4


	//----- nvinfo : EIATTR_REGCOUNT
	.align		4
        /*0000*/ 	.byte	0x04, 0x2f
        /*0002*/ 	.short	(.L_1 - .L_0)
	.align		4
.L_0:
        /*0004*/ 	.word	index@(triton_poi_fused_convolution_8)
        /*0008*/ 	.word	0x00000019


	//----- nvinfo : EIATTR_MIN_STACK_SIZE
	.align		4
.L_1:
        /*000c*/ 	.byte	0x04, 0x12
        /*000e*/ 	.short	(.L_3 - .L_2)
	.align		4
.L_2:
        /*0010*/ 	.word	index@(triton_poi_fused_convolution_8)
        /*0014*/ 	.word	0x00000000


	//----- nvinfo : EIATTR_FRAME_SIZE
	.align		4
.L_3:
        /*0018*/ 	.byte	0x04, 0x11
        /*001a*/ 	.short	(.L_5 - .L_4)
	.align		4
.L_4:
        /*001c*/ 	.word	index@(triton_poi_fused_convolution_8)
        /*0020*/ 	.word	0x00000000


	//----- nvinfo : EIATTR_MIN_STACK_SIZE
	.align		4
.L_5:
        /*0024*/ 	.byte	0x04, 0x12
        /*0026*/ 	.short	(.L_7 - .L_6)
	.align		4
.L_6:
        /*0028*/ 	.word	index@(triton_poi_fused_convolution_8)
        /*002c*/ 	.word	0x00000000
.L_7:


//--------------------- .nv.info.triton_poi_fused_convolution_8 --------------------------
	.section	.nv.info.triton_poi_fused_convolution_8,"",@"SHT_CUDA_INFO"
	.sectionflags	@""
	.align	4


	//----- nvinfo : EIATTR_CUDA_API_VERSION
	.align		4
        /*0000*/ 	.byte	0x04, 0x37
        /*0002*/ 	.short	(.L_9 - .L_8)
.L_8:
        /*0004*/ 	.word	0x0000007c


	//----- nvinfo : EIATTR_KPARAM_INFO
	.align		4
.L_9:
        /*0008*/ 	.byte	0x04, 0x17
        /*000a*/ 	.short	(.L_11 - .L_10)
.L_10:
        /*000c*/ 	.word	0x00000000
        /*0010*/ 	.short	0x0003
        /*0012*/ 	.short	0x0014
        /*0014*/ 	.byte	0x00, 0xf0, 0x11, 0x00


	//----- nvinfo : EIATTR_KPARAM_INFO
	.align		4
.L_11:
        /*0018*/ 	.byte	0x04, 0x17
        /*001a*/ 	.short	(.L_13 - .L_12)
.L_12:
        /*001c*/ 	.word	0x00000000
        /*0020*/ 	.short	0x0002
        /*0022*/ 	.short	0x0010
        /*0024*/ 	.byte	0x00, 0xf0, 0x11, 0x00


	//----- nvinfo : EIATTR_KPARAM_INFO
	.align		4
.L_13:
        /*0028*/ 	.byte	0x04, 0x17
        /*002a*/ 	.short	(.L_15 - .L_14)
.L_14:
        /*002c*/ 	.word	0x00000000
        /*0030*/ 	.short	0x0001
        /*0032*/ 	.short	0x0008
        /*0034*/ 	.byte	0x00, 0xf4, 0x21, 0x00


	//----- nvinfo : EIATTR_KPARAM_INFO
	.align		4
.L_15:
        /*0038*/ 	.byte	0x04, 0x17
        /*003a*/ 	.short	(.L_17 - .L_16)
.L_16:
        /*003c*/ 	.word	0x00000000
        /*0040*/ 	.short	0x0000
        /*0042*/ 	.short	0x0000
        /*0044*/ 	.byte	0x00, 0xf4, 0x21, 0x00


	//----- nvinfo : EIATTR_SPARSE_MMA_MASK
	.align		4
.L_17:
        /*0048*/ 	.byte	0x03, 0x50
        /*004a*/ 	.short	0x0000


	//----- nvinfo : EIATTR_MAXREG_COUNT
	.align		4
        /*004c*/ 	.byte	0x03, 0x1b
        /*004e*/ 	.short	0x00ff


	//----- nvinfo : EIATTR_EXIT_INSTR_OFFSETS
	.align		4
        /*0050*/ 	.byte	0x04, 0x1c
        /*0052*/ 	.short	(.L_19 - .L_18)


	//   ....[0]....
.L_18:
        /*0054*/ 	.word	0x00000510


	//   ....[1]....
        /*0058*/ 	.word	0x00000560


	//----- nvinfo : EIATTR_REQNTID
	.align		4
.L_19:
        /*005c*/ 	.byte	0x04, 0x10
        /*005e*/ 	.short	(.L_21 - .L_20)
.L_20:
        /*0060*/ 	.word	0x00000080
        /*0064*/ 	.word	0x00000001
        /*0068*/ 	.word	0x00000001


	//----- nvinfo : EIATTR_CBANK_PARAM_SIZE
	.align		4
.L_21:
        /*006c*/ 	.byte	0x03, 0x19
        /*006e*/ 	.short	0x0018


	//----- nvinfo : EIATTR_PARAM_CBANK
	.align		4
        /*0070*/ 	.byte	0x04, 0x0a
        /*0072*/ 	.short	(.L_23 - .L_22)
	.align		4
.L_22:
        /*0074*/ 	.word	index@(.nv.constant0.triton_poi_fused_convolution_8)
        /*0078*/ 	.short	0x0210
        /*007a*/ 	.short	0x0018


	//----- nvinfo : EIATTR_SW_WAR
	.align		4
.L_23:
        /*007c*/ 	.byte	0x04, 0x36
        /*007e*/ 	.short	(.L_25 - .L_24)
.L_24:
        /*0080*/ 	.word	0x00000008
.L_25:


//--------------------- .nv.callgraph             --------------------------
	.section	.nv.callgraph,"",@"SHT_CUDA_CALLGRAPH"
	.align	4
	.sectionentsize	8
	.align		4
        /*0000*/ 	.word	0x00000000
	.align		4
        /*0004*/ 	.word	0xffffffff
	.align		4
        /*0008*/ 	.word	0x00000000
	.align		4
        /*000c*/ 	.word	0xfffffffe
	.align		4
        /*0010*/ 	.word	0x00000000
	.align		4
        /*0014*/ 	.word	0xfffffffd
	.align		4
        /*0018*/ 	.word	0x00000000
	.align		4
        /*001c*/ 	.word	0xfffffffc


//--------------------- .text.triton_poi_fused_convolution_8 --------------------------
	.section	.text.triton_poi_fused_convolution_8,"ax",@progbits
	.sectionflags	@"SHF_BARRIERS=1"
	.align	128
        .global         triton_poi_fused_convolution_8
        .type           triton_poi_fused_convolution_8,@function
        .size           triton_poi_fused_convolution_8,(.L_x_1 - triton_poi_fused_convolution_8)
        .other          triton_poi_fused_convolution_8,@"STO_CUDA_ENTRY STV_DEFAULT"
triton_poi_fused_convolution_8:
.text.triton_poi_fused_convolution_8:
[----:B------:R-:W0:Y:S02]  /*0000*/  LDC R1, c[0x0][0x28] ;  /* 0x00000a00ff017b82 */ /* 0x000e240000000800 */
[----:B------:R-:W1:Y:S01]  /*0010*/  S2R R0, SR_CTAID.X ;  /* 0x0000000000007919 */ /* 0x000e620000002500 */
[----:B------:R-:W2:Y:S01]  /*0020*/  LDC.64 R4, c[0x0][0x210] ;  /* 0x00008400ff047b82 */ /* 0x000ea20000000a00 */
[----:B------:R-:W-:Y:S02]  /*0030*/  CS2R R8, SRZ ;  /* 0x0000000000087805 */ /* 0x000fe4000001ff00 */
[----:B------:R-:W-:Y:S01]  /*0040*/  CS2R R10, SRZ ;  /* 0x00000000000a7805 */ /* 0x000fe2000001ff00 */
[----:B------:R-:W3:Y:S01]  /*0050*/  S2R R12, SR_TID.X ;  /* 0x00000000000c7919 */ /* 0x000ee20000002100 */
[----:B------:R-:W-:Y:S01]  /*0060*/  ULDC.64 UR6, c[0x0][0x208] ;  /* 0x0000820000067ab9 */ /* 0x000fe20000000a00 */
[----:B------:R-:W4:Y:S01]  /*0070*/  S2R R2, SR_CTAID.Y ;  /* 0x0000000000027919 */ /* 0x000f220000002600 */
[----:B-1----:R-:W-:Y:S02]  /*0080*/  IMAD.SHL.U32 R0, R0, 0x20, RZ ;  /* 0x0000002000007824 */ /* 0x002fe400078e00ff */
[----:B---3--:R-:W-:Y:S01]  /*0090*/  IMAD.SHL.U32 R17, R12, 0x4, RZ ;  /* 0x000000040c117824 */ /* 0x008fe200078e00ff */
[----:B------:R-:W-:Y:S01]  /*00a0*/  SHF.R.U32.HI R3, RZ, 0x3, R12 ;  /* 0x00000003ff037819 */ /* 0x000fe2000001160c */
[----:B----4-:R-:W-:-:S03]  /*00b0*/  IMAD.SHL.U32 R2, R2, 0x20, RZ ;  /* 0x0000002002027824 */ /* 0x010fc600078e00ff */
[----:B------:R-:W-:Y:S02]  /*00c0*/  LOP3.LUT R13, R0, 0x1c, R17, 0xf8, !PT ;  /* 0x0000001c000d7812 */ /* 0x000fe400078ef811 */
[----:B------:R-:W-:Y:S02]  /*00d0*/  SGXT.U32 R3, R3, 0x4 ;  /* 0x000000040303781a */ /* 0x000fe40000000000 */
[----:B------:R-:W-:Y:S02]  /*00e0*/  ISETP.GE.AND P0, PT, R13, 0xc4, PT ;  /* 0x000000c40d00780c */ /* 0x000fe40003f06270 */
[----:B------:R-:W-:Y:S02]  /*00f0*/  LOP3.LUT R6, R2, R3, RZ, 0xfc, !PT ;  /* 0x0000000302067212 */ /* 0x000fe400078efcff */
[----:B------:R-:W-:Y:S02]  /*0100*/  LOP3.LUT R7, R2, 0x10, R3, 0xfe, !PT ;  /* 0x0000001002077812 */ /* 0x000fe400078efe03 */
[C---:B------:R-:W-:Y:S01]  /*0110*/  ISETP.LT.AND P1, PT, R6.reuse, 0x100, !P0 ;  /* 0x000001000600780c */ /* 0x040fe20004721270 */
[--C-:B------:R-:W-:Y:S01]  /*0120*/  IMAD R15, R6, 0xc4, R13.reuse ;  /* 0x000000c4060f7824 */ /* 0x100fe200078e020d */
[C---:B------:R-:W-:Y:S01]  /*0130*/  ISETP.LT.AND P0, PT, R7.reuse, 0x100, !P0 ;  /* 0x000001000700780c */ /* 0x040fe20004701270 */
[----:B------:R-:W-:-:S02]  /*0140*/  IMAD R19, R7, 0xc4, R13 ;  /* 0x000000c407137824 */ /* 0x000fc400078e020d */
[----:B--2---:R-:W-:Y:S01]  /*0150*/  IMAD.WIDE R14, R15, 0x4, R4 ;  /* 0x000000040f0e7825 */ /* 0x004fe200078e0204 */
[----:B------:R-:W-:-:S03]  /*0160*/  CS2R R6, SRZ ;  /* 0x0000000000067805 */ /* 0x000fc6000001ff00 */
[----:B------:R-:W-:Y:S01]  /*0170*/  IMAD.WIDE R18, R19, 0x4, R4 ;  /* 0x0000000413127825 */ /* 0x000fe200078e0204 */
[----:B------:R-:W-:-:S03]  /*0180*/  CS2R R4, SRZ ;  /* 0x0000000000047805 */ /* 0x000fc6000001ff00 */
[----:B------:R1:W2:Y:S04]  /*0190*/  @P1 LDG.E.EL.128 R8, desc[UR6][R14.64] ;  /* 0x000000060e081981 */ /* 0x0002a8000c2e1d00 */
[----:B------:R3:W4:Y:S01]  /*01a0*/  @P0 LDG.E.EL.128 R4, desc[UR6][R18.64] ;  /* 0x0000000612040981 */ /* 0x000722000c2e1d00 */
[----:B------:R-:W5:Y:S01]  /*01b0*/  S2UR UR5, SR_CgaCtaId ;  /* 0x00000000000579c3 */ /* 0x000f620000008800 */
[----:B------:R-:W-:Y:S01]  /*01c0*/  IMAD.SHL.U32 R13, R12, 0x80, RZ ;  /* 0x000000800c0d7824 */ /* 0x000fe200078e00ff */
[----:B------:R-:W-:Y:S01]  /*01d0*/  UMOV UR4, 0x400 ;  /* 0x0000040000047882 */ /* 0x000fe20000000000 */
[----:B------:R-:W-:Y:S02]  /*01e0*/  SHF.R.U32.HI R12, RZ, 0x1, R12 ;  /* 0x00000001ff0c7819 */ /* 0x000fe4000001160c */
[----:B------:R-:W-:-:S02]  /*01f0*/  LOP3.LUT R2, R2, 0x1c, R17, 0xf8, !PT ;  /* 0x0000001c02027812 */ /* 0x000fc400078ef811 */
[----:B------:R-:W-:Y:S02]  /*0200*/  LOP3.LUT R16, R13, 0x380, RZ, 0xc0, !PT ;  /* 0x000003800d107812 */ /* 0x000fe400078ec0ff */
[----:B-1----:R-:W-:Y:S02]  /*0210*/  LOP3.LUT R15, R12, 0x3c, RZ, 0xc0, !PT ;  /* 0x0000003c0c0f7812 */ /* 0x002fe400078ec0ff */
[----:B------:R-:W-:Y:S02]  /*0220*/  SHF.R.U32.HI R14, RZ, 0x3, R16 ;  /* 0x00000003ff0e7819 */ /* 0x000fe40000011610 */
[C---:B------:R-:W-:Y:S02]  /*0230*/  LOP3.LUT R13, R16.reuse, R3, RZ, 0xfc, !PT ;  /* 0x00000003100d7212 */ /* 0x040fe400078efcff */
[C---:B------:R-:W-:Y:S02]  /*0240*/  LOP3.LUT R20, R16.reuse, 0x20, RZ, 0xfc, !PT ;  /* 0x0000002010147812 */ /* 0x040fe400078efcff */
[----:B------:R-:W-:-:S02]  /*0250*/  LOP3.LUT R22, R16, 0x40, RZ, 0xfc, !PT ;  /* 0x0000004010167812 */ /* 0x000fc400078efcff */
[----:B------:R-:W-:Y:S02]  /*0260*/  LOP3.LUT R14, R14, R16, R3, 0xfe, !PT ;  /* 0x000000100e0e7212 */ /* 0x000fe400078efe03 */
[----:B------:R-:W-:Y:S02]  /*0270*/  LOP3.LUT R16, R16, 0x60, RZ, 0xfc, !PT ;  /* 0x0000006010107812 */ /* 0x000fe400078efcff */
[-C--:B------:R-:W-:Y:S01]  /*0280*/  LEA.HI R20, R20, R13.reuse, RZ, 0x1d ;  /* 0x0000000d14147211 */ /* 0x080fe200078fe8ff */
[----:B-----5:R-:W-:Y:S01]  /*0290*/  UPRMT UR4, UR5, 0x654, UR4 ;  /* 0x0000065405047896 */ /* 0x020fe20008000004 */
[-C--:B------:R-:W-:Y:S02]  /*02a0*/  LEA.HI R22, R22, R13.reuse, RZ, 0x1d ;  /* 0x0000000d16167211 */ /* 0x080fe400078fe8ff */
[----:B------:R-:W-:Y:S02]  /*02b0*/  LEA.HI R13, R16, R13, RZ, 0x1d ;  /* 0x0000000d100d7211 */ /* 0x000fe400078fe8ff */
[----:B------:R-:W-:-:S02]  /*02c0*/  LOP3.LUT R16, R17, 0x1fc, RZ, 0xc0, !PT ;  /* 0x000001fc11107812 */ /* 0x000fc400078ec0ff */
[----:B---3--:R-:W-:Y:S02]  /*02d0*/  LEA R19, R14, UR4, 0x2 ;  /* 0x000000040e137c11 */ /* 0x008fe4000f8e10ff */
[----:B------:R-:W-:Y:S01]  /*02e0*/  LEA R20, R20, UR4, 0x2 ;  /* 0x0000000414147c11 */ /* 0x000fe2000f8e10ff */
[----:B------:R-:W-:Y:S01]  /*02f0*/  IMAD.IADD R15, R16, 0x1, R15 ;  /* 0x00000001100f7824 */ /* 0x000fe200078e020f */
[----:B------:R-:W-:Y:S02]  /*0300*/  LEA R21, R22, UR4, 0x2 ;  /* 0x0000000416157c11 */ /* 0x000fe4000f8e10ff */
[----:B------:R-:W-:Y:S02]  /*0310*/  LEA R18, R13, UR4, 0x2 ;  /* 0x000000040d127c11 */ /* 0x000fe4000f8e10ff */
[----:B------:R-:W-:Y:S02]  /*0320*/  LEA R15, R15, UR4, 0x2 ;  /* 0x000000040f0f7c11 */ /* 0x000fe4000f8e10ff */
[----:B------:R-:W-:-:S02]  /*0330*/  SHF.R.S32.HI R17, RZ, 0x1f, R2 ;  /* 0x0000001fff117819 */ /* 0x000fc40000011402 */
[----:B------:R-:W-:Y:S02]  /*0340*/  ISETP.GE.AND P0, PT, R2, 0x100, PT ;  /* 0x000001000200780c */ /* 0x000fe40003f06270 */
[----:B------:R-:W-:Y:S01]  /*0350*/  LEA.HI R17, R17, R2, RZ, 0x6 ;  /* 0x0000000211117211 */ /* 0x000fe200078f30ff */
[----:B--2---:R-:W-:Y:S04]  /*0360*/  STS [R19], R8 ;  /* 0x0000000813007388 */ /* 0x004fe80000000800 */
[----:B------:R1:W-:Y:S04]  /*0370*/  STS [R20+0x80], R9 ;  /* 0x0000800914007388 */ /* 0x0003e80000000800 */
[----:B------:R-:W-:Y:S04]  /*0380*/  STS [R21+0x100], R10 ;  /* 0x0001000a15007388 */ /* 0x000fe80000000800 */
[----:B------:R2:W-:Y:S01]  /*0390*/  STS [R18+0x180], R11 ;  /* 0x0001800b12007388 */ /* 0x0005e20000000800 */
[----:B-1----:R-:W1:Y:S03]  /*03a0*/  LDC.64 R8, c[0x0][0x218] ;  /* 0x00008600ff087b82 */ /* 0x002e660000000a00 */
[----:B----4-:R3:W-:Y:S04]  /*03b0*/  STS [R19+0x40], R4 ;  /* 0x0000400413007388 */ /* 0x0107e80000000800 */
[----:B------:R4:W-:Y:S01]  /*03c0*/  STS [R20+0xc0], R5 ;  /* 0x0000c00514007388 */ /* 0x0009e20000000800 */
[----:B--2---:R-:W-:-:S03]  /*03d0*/  LOP3.LUT R11, R17, 0xffffffc0, RZ, 0xc0, !PT ;  /* 0xffffffc0110b7812 */ /* 0x004fc600078ec0ff */
[----:B------:R-:W-:Y:S01]  /*03e0*/  STS [R21+0x140], R6 ;  /* 0x0001400615007388 */ /* 0x000fe20000000800 */
[----:B------:R-:W-:Y:S01]  /*03f0*/  SHF.R.S32.HI R17, RZ, 0x6, R17 ;  /* 0x00000006ff117819 */ /* 0x000fe20000011411 */
[----:B---3--:R-:W-:Y:S02]  /*0400*/  IMAD.IADD R4, R2, 0x1, -R11 ;  /* 0x0000000102047824 */ /* 0x008fe400078e0a0b */
[----:B------:R-:W-:Y:S01]  /*0410*/  STS [R18+0x1c0], R7 ;  /* 0x0001c00712007388 */ /* 0x000fe20000000800 */
[----:B------:R-:W-:Y:S02]  /*0420*/  LOP3.LUT R2, R0, R3, RZ, 0xfc, !PT ;  /* 0x0000000300027212 */ /* 0x000fe400078efcff */
[----:B----4-:R-:W-:Y:S01]  /*0430*/  LOP3.LUT R5, R16, 0x200, RZ, 0xfc, !PT ;  /* 0x0000020010057812 */ /* 0x010fe200078efcff */
[----:B------:R-:W-:Y:S01]  /*0440*/  BAR.SYNC.DEFER_BLOCKING 0x0 ;  /* 0x0000000000007b1d */ /* 0x000fe20000010000 */
[----:B------:R-:W-:Y:S01]  /*0450*/  LOP3.LUT R0, R0, 0x10, R3, 0xfe, !PT ;  /* 0x0000001000007812 */ /* 0x000fe200078efe03 */
[----:B------:R-:W-:Y:S01]  /*0460*/  IMAD R17, R17, 0x3100, R4 ;  /* 0x0000310011117824 */ /* 0x000fe200078e0204 */
[----:B------:R-:W-:-:S02]  /*0470*/  SHF.R.U32.HI R5, RZ, 0x3, R5 ;  /* 0x00000003ff057819 */ /* 0x000fc40000011605 */
[C---:B------:R-:W-:Y:S01]  /*0480*/  ISETP.LT.AND P1, PT, R2.reuse, 0xc4, !P0 ;  /* 0x000000c40200780c */ /* 0x040fe20004721270 */
[----:B------:R-:W-:Y:S01]  /*0490*/  IMAD R3, R2, 0x40, R17 ;  /* 0x0000004002037824 */ /* 0x000fe200078e0211 */
[----:B------:R-:W-:Y:S02]  /*04a0*/  ISETP.LT.AND P0, PT, R0, 0xc4, !P0 ;  /* 0x000000c40000780c */ /* 0x000fe40004701270 */
[----:B------:R-:W-:Y:S01]  /*04b0*/  LOP3.LUT R5, R5, 0x7c, RZ, 0xc0, !PT ;  /* 0x0000007c05057812 */ /* 0x000fe200078ec0ff */
[----:B-1----:R-:W-:-:S04]  /*04c0*/  IMAD.WIDE R2, R3, 0x4, R8 ;  /* 0x0000000403027825 */ /* 0x002fc800078e0208 */
[----:B------:R-:W-:-:S05]  /*04d0*/  IMAD.IADD R5, R16, 0x1, R5 ;  /* 0x0000000110057824 */ /* 0x000fca00078e0205 */
[----:B------:R-:W-:Y:S01]  /*04e0*/  LEA R5, R5, UR4, 0x2 ;  /* 0x0000000405057c11 */ /* 0x000fe2000f8e10ff */
[----:B------:R-:W1:Y:S04]  /*04f0*/  LDS.128 R12, [R15] ;  /* 0x000000000f0c7984 */ /* 0x000e680000000c00 */
[----:B-1----:R1:W-:Y:S01]  /*0500*/  @P1 STG.E.128 desc[UR6][R2.64], R12 ;  /* 0x0000000c02001986 */ /* 0x0023e2000c101d06 */
[----:B------:R-:W-:Y:S05]  /*0510*/  @!P0 EXIT ;  /* 0x000000000000894d */ /* 0x000fea0003800000 */
[----:B------:R-:W0:Y:S01]  /*0520*/  LDS.128 R4, [R5+0x800] ;  /* 0x0008000005047984 */ /* 0x000e220000000c00 */
[----:B------:R-:W-:-:S04]  /*0530*/  IMAD R17, R0, 0x40, R17 ;  /* 0x0000004000117824 */ /* 0x000fc800078e0211 */
[----:B------:R-:W-:-:S05]  /*0540*/  IMAD.WIDE R8, R17, 0x4, R8 ;  /* 0x0000000411087825 */ /* 0x000fca00078e0208 */
[----:B0-----:R-:W-:Y:S01]  /*0550*/  STG.E.128 desc[UR6][R8.64], R4 ;  /* 0x0000000408007986 */ /* 0x001fe2000c101d06 */
[----:B------:R-:W-:Y:S05]  /*0560*/  EXIT ;  /* 0x000000000000794d */ /* 0x000fea0003800000 */
.L_x_0:
[----:B------:R-:W-:-:S00]  /*0570*/  BRA `(.L_x_0) ;  /* 0xfffffffc00fc7947 */ /* 0x000fc0000383ffff */
[----:B------:R-:W-:-:S00]  /*0580*/  NOP ;  /* 0x0000000000007918 */ /* 0x000fc00000000000 */
[----:B------:R-:W-:-:S00]  /*0590*/  NOP ;  /* 0x0000000000007918 */ /* 0x000fc00000000000 */
[----:B------:R-:W-:-:S00]  /*05a0*/  NOP ;  /* 0x0000000000007918 */ /* 0x000fc00000000000 */
[----:B------:R-:W-:-:S00]  /*05b0*/  NOP ;  /* 0x0000000000007918 */ /* 0x000fc00000000000 */
[----:B------:R-:W-:-:S00]  /*05c0*/  NOP ;  /* 0x0000000000007918 */ /* 0x000fc00000000000 */
[----:B------:R-:W-:-:S00]  /*05d0*/  NOP ;  /* 0x0000000000007918 */ /* 0x000fc00000000000 */
[----:B------:R-:W-:-:S00]  /*05e0*/  NOP ;  /* 0x0000000000007918 */ /* 0x000fc00000000000 */
[----:B------:R-:W-:-:S00]  /*05f0*/  NOP ;  /* 0x0000000000007918 */ /* 0x000fc00000000000 */
.L_x_1:


//--------------------- .nv.shared.triton_poi_fused_convolution_8 --------------------------
	.section	.nv.shared.triton_poi_fused_convolution_8,"aw",@nobits
	.sectionflags	@""
	.align	16
	.zero		1024


//--------------------- .nv.constant0.triton_poi_fused_convolution_8 --------------------------
	.section	.nv.constant0.triton_poi_fused_convolution_8,"a",@progbits
	.sectionflags	@""
	.align	4
.nv.constant0.triton_poi_fused_convolution_8:
	.zero		552
